//
// Generated by NVIDIA NVVM Compiler
//
// Compiler Build ID: CL-36424714
// Cuda compilation tools, release 13.0, V13.0.88
// Based on NVVM 20.0.0
//

.version 9.0
.target sm_100
.address_size 64

	// .globl	_Z17nn_RMSNorm_kernelPfS_
.global .align 4 .b8 x[256];
.global .align 4 .b8 x_squared[256];
.global .align 4 .b8 mean_sq_sum[32];
.global .align 4 .b8 mean_sq[32];
.global .align 4 .b8 mean_sq_eps[32];
.global .align 4 .b8 rms[32];
.global .align 4 .b8 result[256];

.visible .entry _Z17nn_RMSNorm_kernelPfS_(
	.param .u64 .ptr .align 1 _Z17nn_RMSNorm_kernelPfS__param_0,
	.param .u64 .ptr .align 1 _Z17nn_RMSNorm_kernelPfS__param_1
)
{
	.reg .pred 	%p<12>;
	.reg .b32 	%r<13>;
	.reg .b32 	%f<26>;
	.reg .b64 	%rd<49>;

	ld.param.u64 	%rd1, [_Z17nn_RMSNorm_kernelPfS__param_0];
	ld.param.u64 	%rd2, [_Z17nn_RMSNorm_kernelPfS__param_1];
	mov.u32 	%r3, %tid.y;
	mov.u32 	%r4, %ctaid.y;
	mov.u32 	%r5, %ntid.y;
	mad.lo.s32 	%r1, %r4, %r5, %r3;
	mov.u32 	%r6, %tid.x;
	mov.u32 	%r7, %ctaid.x;
	mov.u32 	%r8, %ntid.x;
	mad.lo.s32 	%r2, %r7, %r8, %r6;
	setp.lt.u32 	%p2, %r1, 8;
	setp.lt.s32 	%p3, %r2, 8;
	and.pred  	%p1, %p2, %p3;
	not.pred 	%p4, %p1;
	@%p4 bra 	$L__BB0_2;
	cvta.to.global.u64 	%rd3, %rd1;
	shl.b32 	%r9, %r1, 3;
	add.s32 	%r10, %r9, %r2;
	mul.wide.s32 	%rd4, %r10, 4;
	add.s64 	%rd5, %rd3, %rd4;
	ld.global.f32 	%f1, [%rd5];
	mul.wide.u32 	%rd6, %r1, 32;
	mov.u64 	%rd7, x;
	add.s64 	%rd8, %rd7, %rd6;
	mul.wide.s32 	%rd9, %r2, 4;
	add.s64 	%rd10, %rd8, %rd9;
	st.global.f32 	[%rd10], %f1;
	mul.f32 	%f2, %f1, %f1;
	mov.u64 	%rd11, x_squared;
	add.s64 	%rd12, %rd11, %rd6;
	add.s64 	%rd13, %rd12, %rd9;
	st.global.f32 	[%rd13], %f2;
$L__BB0_2:
	setp.gt.u32 	%p5, %r1, 7;
	setp.ne.s32 	%p6, %r2, 0;
	or.pred  	%p7, %p6, %p5;
	@%p7 bra 	$L__BB0_4;
	mul.wide.u32 	%rd14, %r1, 32;
	mov.u64 	%rd15, x_squared;
	add.s64 	%rd16, %rd15, %rd14;
	ld.global.f32 	%f3, [%rd16];
	add.f32 	%f4, %f3, 0f00000000;
	ld.global.f32 	%f5, [%rd16+4];
	add.f32 	%f6, %f4, %f5;
	ld.global.f32 	%f7, [%rd16+8];
	add.f32 	%f8, %f6, %f7;
	ld.global.f32 	%f9, [%rd16+12];
	add.f32 	%f10, %f8, %f9;
	ld.global.f32 	%f11, [%rd16+16];
	add.f32 	%f12, %f10, %f11;
	ld.global.f32 	%f13, [%rd16+20];
	add.f32 	%f14, %f12, %f13;
	ld.global.f32 	%f15, [%rd16+24];
	add.f32 	%f16, %f14, %f15;
	ld.global.f32 	%f17, [%rd16+28];
	add.f32 	%f18, %f16, %f17;
	mul.wide.u32 	%rd17, %r1, 4;
	mov.u64 	%rd18, mean_sq_sum;
	add.s64 	%rd19, %rd18, %rd17;
	st.global.f32 	[%rd19], %f18;
$L__BB0_4:
	setp.gt.u32 	%p8, %r1, 7;
	setp.gt.s32 	%p9, %r2, 0;
	or.pred  	%p10, %p8, %p9;
	@%p10 bra 	$L__BB0_6;
	mul.wide.u32 	%rd20, %r1, 4;
	mov.u64 	%rd21, mean_sq_sum;
	add.s64 	%rd22, %rd21, %rd20;
	mul.wide.s32 	%rd23, %r2, 4;
	add.s64 	%rd24, %rd22, %rd23;
	ld.global.f32 	%f19, [%rd24];
	mul.f32 	%f20, %f19, 0f3E000000;
	mov.u64 	%rd25, mean_sq;
	add.s64 	%rd26, %rd25, %rd20;
	add.s64 	%rd27, %rd26, %rd23;
	st.global.f32 	[%rd27], %f20;
	add.f32 	%f21, %f20, 0f3727C5AC;
	mov.u64 	%rd28, mean_sq_eps;
	add.s64 	%rd29, %rd28, %rd20;
	add.s64 	%rd30, %rd29, %rd23;
	st.global.f32 	[%rd30], %f21;
	sqrt.rn.f32 	%f22, %f21;
	mov.u64 	%rd31, rms;
	add.s64 	%rd32, %rd31, %rd20;
	add.s64 	%rd33, %rd32, %rd23;
	st.global.f32 	[%rd33], %f22;
$L__BB0_6:
	@%p4 bra 	$L__BB0_8;
	mul.wide.u32 	%rd34, %r1, 32;
	mov.u64 	%rd35, x;
	add.s64 	%rd36, %rd35, %rd34;
	mul.wide.s32 	%rd37, %r2, 4;
	add.s64 	%rd38, %rd36, %rd37;
	ld.global.f32 	%f23, [%rd38];
	mul.wide.u32 	%rd39, %r1, 4;
	mov.u64 	%rd40, rms;
	add.s64 	%rd41, %rd40, %rd39;
	add.s64 	%rd42, %rd41, %rd37;
	ld.global.f32 	%f24, [%rd42];
	div.rn.f32 	%f25, %f23, %f24;
	mov.u64 	%rd43, result;
	add.s64 	%rd44, %rd43, %rd34;
	add.s64 	%rd45, %rd44, %rd37;
	st.global.f32 	[%rd45], %f25;
	shl.b32 	%r11, %r1, 3;
	add.s32 	%r12, %r11, %r2;
	cvta.to.global.u64 	%rd46, %rd2;
	mul.wide.s32 	%rd47, %r12, 4;
	add.s64 	%rd48, %rd46, %rd47;
	st.global.f32 	[%rd48], %f25;
$L__BB0_8:
	ret;

}


// ===== COMPILED SASS (sm_100) =====

	.target	sm_100

	.elftype	@"ET_EXEC"


//--------------------- .note.nv.tkinfo           --------------------------
	.section	.note.nv.tkinfo,"",@"SHT_NOTE"
	.sectionflags	@"SHF_NOTE_NV_TKINFO"
	.tkinfo
        /*0018*/ 	.word	0x00000002
        /*0030*/ 	.string	""
        /*0030*/ 	.string	"ptxas"
        /*0030*/ 	.string	"Cuda compilation tools, release 13.0, V13.0.88"
        /*0030*/ 	.string	"Build cuda_13.0.r13.0/compiler.36424714_0"
        /*0030*/ 	.string	"-arch sm_100 -m 64 "



//--------------------- .note.nv.cuinfo           --------------------------
	.section	.note.nv.cuinfo,"",@"SHT_NOTE"
	.sectionflags	@"SHF_NOTE_NV_CUINFO"
        /*0018*/ 	.short	0x0002
        /*001a*/ 	.short	0x0064
        /*001c*/ 	.short	0x0082
	.zero		2


//--------------------- .nv.info                  --------------------------
	.section	.nv.info,"",@"SHT_CUDA_INFO"
	.align	4


	//----- nvinfo : EIATTR_REGCOUNT
	.align		4
        /*0000*/ 	.byte	0x04, 0x2f
        /*0002*/ 	.short	(.L_8 - .L_7)
	.align		4
.L_7:
        /*0004*/ 	.word	index@(_Z17nn_RMSNorm_kernelPfS_)
        /*0008*/ 	.word	0x00000018


	//----- nvinfo : EIATTR_FRAME_SIZE
	.align		4
.L_8:
        /*000c*/ 	.byte	0x04, 0x11
        /*000e*/ 	.short	(.L_10 - .L_9)
	.align		4
.L_9:
        /*0010*/ 	.word	index@($__internal_1_$__cuda_sm3x_div_rn_noftz_f32_slowpath)
        /*0014*/ 	.word	0x00000000


	//----- nvinfo : EIATTR_FRAME_SIZE
	.align		4
.L_10:
        /*0018*/ 	.byte	0x04, 0x11
        /*001a*/ 	.short	(.L_12 - .L_11)
	.align		4
.L_11:
        /*001c*/ 	.word	index@($__internal_0_$__cuda_sm20_sqrt_rn_f32_slowpath)
        /*0020*/ 	.word	0x00000000


	//----- nvinfo : EIATTR_FRAME_SIZE
	.align		4
.L_12:
        /*0024*/ 	.byte	0x04, 0x11
        /*0026*/ 	.short	(.L_14 - .L_13)
	.align		4
.L_13:
        /*0028*/ 	.word	index@(_Z17nn_RMSNorm_kernelPfS_)
        /*002c*/ 	.word	0x00000000


	//----- nvinfo : EIATTR_MIN_STACK_SIZE
	.align		4
.L_14:
        /*0030*/ 	.byte	0x04, 0x12
        /*0032*/ 	.short	(.L_16 - .L_15)
	.align		4
.L_15:
        /*0034*/ 	.word	index@(_Z17nn_RMSNorm_kernelPfS_)
        /*0038*/ 	.word	0x00000000
.L_16:


//--------------------- .nv.compat                --------------------------
	.section	.nv.compat,"",@"SHT_CUDA_COMPAT_INFO"
	.align	4
        /*0000*/ 	.byte	0x02, 0x09, 0x00, 0x00, 0x02, 0x02, 0x01, 0x00, 0x02, 0x05, 0x05, 0x00, 0x03, 0x07, 0x01, 0x01
        /*0010*/ 	.byte	0x02, 0x03, 0x00, 0x00, 0x02, 0x06, 0x01, 0x00, 0x04, 0x0b, 0x08, 0x00, 0x01, 0x00, 0x00, 0x00
        /*0020*/ 	.byte	0x00, 0x00, 0x00, 0x00


//--------------------- .nv.info._Z17nn_RMSNorm_kernelPfS_ --------------------------
	.section	.nv.info._Z17nn_RMSNorm_kernelPfS_,"",@"SHT_CUDA_INFO"
	.sectionflags	@""
	.align	4


	//----- nvinfo : EIATTR_CUDA_API_VERSION
	.align		4
        /*0000*/ 	.byte	0x04, 0x37
        /*0002*/ 	.short	(.L_18 - .L_17)
.L_17:
        /*0004*/ 	.word	0x00000082


	//----- nvinfo : EIATTR_KPARAM_INFO
	.align		4
.L_18:
        /*0008*/ 	.byte	0x04, 0x17
        /*000a*/ 	.short	(.L_20 - .L_19)
.L_19:
        /*000c*/ 	.word	0x00000000
        /*0010*/ 	.short	0x0001
        /*0012*/ 	.short	0x0008
        /*0014*/ 	.byte	0x00, 0xf5, 0x21, 0x00


	//----- nvinfo : EIATTR_KPARAM_INFO
	.align		4
.L_20:
        /*0018*/ 	.byte	0x04, 0x17
        /*001a*/ 	.short	(.L_22 - .L_21)
.L_21:
        /*001c*/ 	.word	0x00000000
        /*0020*/ 	.short	0x0000
        /*0022*/ 	.short	0x0000
        /*0024*/ 	.byte	0x00, 0xf5, 0x21, 0x00


	//----- nvinfo : EIATTR_SPARSE_MMA_MASK
	.align		4
.L_22:
        /*0028*/ 	.byte	0x03, 0x50
        /*002a*/ 	.short	0x0000


	//----- nvinfo : EIATTR_MAXREG_COUNT
	.align		4
        /*002c*/ 	.byte	0x03, 0x1b
        /*002e*/ 	.short	0x00ff


	//----- nvinfo : EIATTR_MERCURY_ISA_VERSION
	.align		4
        /*0030*/ 	.byte	0x03, 0x5f
        /*0032*/ 	.short	0x0101


	//----- nvinfo : EIATTR_VRC_CTA_INIT_COUNT
	.align		4
        /*0034*/ 	.byte	0x02, 0x4a
	.zero		1
	.zero		1


	//----- nvinfo : EIATTR_EXIT_INSTR_OFFSETS
	.align		4
        /*0038*/ 	.byte	0x04, 0x1c
        /*003a*/ 	.short	(.L_24 - .L_23)


	//   ....[0]....
.L_23:
        /*003c*/ 	.word	0x000005a0


	//   ....[1]....
        /*0040*/ 	.word	0x00000780


	//----- nvinfo : EIATTR_CRS_STACK_SIZE
	.align		4
.L_24:
        /*0044*/ 	.byte	0x04, 0x1e
        /*0046*/ 	.short	(.L_26 - .L_25)
.L_25:
        /*0048*/ 	.word	0x00000000


	//----- nvinfo : EIATTR_CBANK_PARAM_SIZE
	.align		4
.L_26:
        /*004c*/ 	.byte	0x03, 0x19
        /*004e*/ 	.short	0x0010


	//----- nvinfo : EIATTR_PARAM_CBANK
	.align		4
        /*0050*/ 	.byte	0x04, 0x0a
        /*0052*/ 	.short	(.L_28 - .L_27)
	.align		4
.L_27:
        /*0054*/ 	.word	index@(.nv.constant0._Z17nn_RMSNorm_kernelPfS_)
        /*0058*/ 	.short	0x0380
        /*005a*/ 	.short	0x0010


	//----- nvinfo : EIATTR_SW_WAR
	.align		4
.L_28:
        /*005c*/ 	.byte	0x04, 0x36
        /*005e*/ 	.short	(.L_30 - .L_29)
.L_29:
        /*0060*/ 	.word	0x00000008
.L_30:


//--------------------- .nv.callgraph             --------------------------
	.section	.nv.callgraph,"",@"SHT_CUDA_CALLGRAPH"
	.align	4
	.sectionentsize	8
	.align		4
        /*0000*/ 	.word	0x00000000
	.align		4
        /*0004*/ 	.word	0xffffffff
	.align		4
        /*0008*/ 	.word	0x00000000
	.align		4
        /*000c*/ 	.word	0xfffffffe
	.align		4
        /*0010*/ 	.word	0x00000000
	.align		4
        /*0014*/ 	.word	0xfffffffd
	.align		4
        /*0018*/ 	.word	0x00000000
	.align		4
        /*001c*/ 	.word	0xfffffffc


//--------------------- .nv.constant4             --------------------------
	.section	.nv.constant4,"a",@progbits
	.align	8
	.align		8
.nv.constant4:
        /*0000*/ 	.dword	x
	.align		8
        /*0008*/ 	.dword	x_squared
	.align		8
        /*0010*/ 	.dword	mean_sq_sum
	.align		8
        /*0018*/ 	.dword	mean_sq
	.align		8
        /*0020*/ 	.dword	mean_sq_eps
	.align		8
        /*0028*/ 	.dword	rms
	.align		8
        /*0030*/ 	.dword	result


//--------------------- .text._Z17nn_RMSNorm_kernelPfS_ --------------------------
	.section	.text._Z17nn_RMSNorm_kernelPfS_,"ax",@progbits
	.align	128
        .global         _Z17nn_RMSNorm_kernelPfS_
        .type           _Z17nn_RMSNorm_kernelPfS_,@function
        .size           _Z17nn_RMSNorm_kernelPfS_,(.L_x_25 - _Z17nn_RMSNorm_kernelPfS_)
        .other          _Z17nn_RMSNorm_kernelPfS_,@"STO_CUDA_ENTRY STV_DEFAULT"
_Z17nn_RMSNorm_kernelPfS_:
.text._Z17nn_RMSNorm_kernelPfS_:
[----:B------:R-:W-:Y:S01]  /*0000*/  LDC R1, c[0x0][0x37c] ;  /* 0x0000df00ff017b82 */ /* 0x000fe20000000800 */
[----:B------:R-:W0:Y:S07]  /*0010*/  S2R R5, SR_TID.X ;  /* 0x0000000000057919 */ /* 0x000e2e0000002100 */
[----:B------:R-:W1:Y:S01]  /*0020*/  LDC R3, c[0x0][0x364] ;  /* 0x0000d900ff037b82 */ /* 0x000e620000000800 */
[----:B------:R-:W-:Y:S01]  /*0030*/  BSSY.RECONVERGENT B0, `(.L_x_0) ;  /* 0x000001c000007945 */ /* 0x000fe20003800200 */
[----:B------:R-:W1:Y:S06]  /*0040*/  S2R R2, SR_TID.Y ;  /* 0x0000000000027919 */ /* 0x000e6c0000002200 */
[----:B------:R-:W0:Y:S08]  /*0050*/  S2UR UR5, SR_CTAID.X ;  /* 0x00000000000579c3 */ /* 0x000e300000002500 */
[----:B------:R-:W0:Y:S08]  /*0060*/  LDC R0, c[0x0][0x360] ;  /* 0x0000d800ff007b82 */ /* 0x000e300000000800 */
[----:B------:R-:W1:Y:S01]  /*0070*/  S2UR UR4, SR_CTAID.Y ;  /* 0x00000000000479c3 */ /* 0x000e620000002600 */
[----:B0-----:R-:W-:-:S05]  /*0080*/  IMAD R5, R0, UR5, R5 ;  /* 0x0000000500057c24 */ /* 0x001fca000f8e0205 */
[C---:B------:R-:W-:Y:S02]  /*0090*/  ISETP.GE.AND P2, PT, R5.reuse, 0x8, PT ;  /* 0x000000080500780c */ /* 0x040fe40003f46270 */
[----:B------:R-:W-:Y:S01]  /*00a0*/  ISETP.GT.AND P1, PT, R5, RZ, PT ;  /* 0x000000ff0500720c */ /* 0x000fe20003f24270 */
[----:B-1----:R-:W-:Y:S01]  /*00b0*/  IMAD R2, R3, UR4, R2 ;  /* 0x0000000403027c24 */ /* 0x002fe2000f8e0202 */
[----:B------:R-:W0:Y:S04]  /*00c0*/  LDCU.64 UR4, c[0x0][0x358] ;  /* 0x00006b00ff0477ac */ /* 0x000e280008000a00 */
[C---:B------:R-:W-:Y:S02]  /*00d0*/  ISETP.LT.U32.AND P2, PT, R2.reuse, 0x8, !P2 ;  /* 0x000000080200780c */ /* 0x040fe40005741070 */
[----:B------:R-:W-:-:S02]  /*00e0*/  ISETP.GT.U32.AND P0, PT, R2, 0x7, PT ;  /* 0x000000070200780c */ /* 0x000fc40003f04070 */
[----:B------:R-:W-:Y:S02]  /*00f0*/  ISETP.GT.U32.OR P1, PT, R2, 0x7, P1 ;  /* 0x000000070200780c */ /* 0x000fe40000f24470 */
[----:B------:R-:W-:-:S07]  /*0100*/  ISETP.NE.OR P0, PT, R5, RZ, P0 ;  /* 0x000000ff0500720c */ /* 0x000fce0000705670 */
[----:B------:R-:W-:Y:S06]  /*0110*/  @!P2 BRA `(.L_x_1) ;  /* 0x000000000034a947 */ /* 0x000fec0003800000 */
[----:B------:R-:W1:Y:S01]  /*0120*/  LDC.64 R6, c[0x0][0x380] ;  /* 0x0000e000ff067b82 */ /* 0x000e620000000a00 */
[----:B------:R-:W-:-:S07]  /*0130*/  LEA R3, R2, R5, 0x3 ;  /* 0x0000000502037211 */ /* 0x000fce00078e18ff */
[----:B------:R-:W2:Y:S08]  /*0140*/  LDC.64 R8, c[0x4][RZ] ;  /* 0x01000000ff087b82 */ /* 0x000eb00000000a00 */
[----:B------:R-:W3:Y:S01]  /*0150*/  LDC.64 R10, c[0x4][0x8] ;  /* 0x01000200ff0a7b82 */ /* 0x000ee20000000a00 */
[----:B-1----:R-:W-:-:S06]  /*0160*/  IMAD.WIDE R6, R3, 0x4, R6 ;  /* 0x0000000403067825 */ /* 0x002fcc00078e0206 */
[----:B0-----:R-:W4:Y:S01]  /*0170*/  LDG.E R7, desc[UR4][R6.64] ;  /* 0x0000000406077981 */ /* 0x001f22000c1e1900 */
[----:B--2---:R-:W-:-:S04]  /*0180*/  IMAD.WIDE.U32 R8, R2, 0x20, R8 ;  /* 0x0000002002087825 */ /* 0x004fc800078e0008 */
[----:B------:R-:W-:-:S04]  /*0190*/  IMAD.WIDE R8, R5, 0x4, R8 ;  /* 0x0000000405087825 */ /* 0x000fc800078e0208 */
[----:B---3--:R-:W-:-:S04]  /*01a0*/  IMAD.WIDE.U32 R10, R2, 0x20, R10 ;  /* 0x00000020020a7825 */ /* 0x008fc800078e000a */
[----:B------:R-:W-:-:S04]  /*01b0*/  IMAD.WIDE R10, R5, 0x4, R10 ;  /* 0x00000004050a7825 */ /* 0x000fc800078e020a */
[----:B----4-:R-:W-:Y:S01]  /*01c0*/  FMUL R3, R7, R7 ;  /* 0x0000000707037220 */ /* 0x010fe20000400000 */
[----:B------:R1:W-:Y:S04]  /*01d0*/  STG.E desc[UR4][R8.64], R7 ;  /* 0x0000000708007986 */ /* 0x0003e8000c101904 */
[----:B------:R1:W-:Y:S02]  /*01e0*/  STG.E desc[UR4][R10.64], R3 ;  /* 0x000000030a007986 */ /* 0x0003e4000c101904 */
.L_x_1:
[----:B0-----:R-:W-:Y:S05]  /*01f0*/  BSYNC.RECONVERGENT B0 ;  /* 0x0000000000007941 */ /* 0x001fea0003800200 */
.L_x_0:
[----:B------:R-:W-:Y:S04]  /*0200*/  BSSY.RECONVERGENT B0, `(.L_x_2) ;  /* 0x0000017000007945 */ /* 0x000fe80003800200 */
[----:B------:R-:W-:Y:S05]  /*0210*/  @P0 BRA `(.L_x_3) ;  /* 0x0000000000540947 */ /* 0x000fea0003800000 */
[----:B-1----:R-:W0:Y:S02]  /*0220*/  LDC.64 R6, c[0x4][0x8] ;  /* 0x01000200ff067b82 */ /* 0x002e240000000a00 */
[----:B0-----:R-:W-:-:S06]  /*0230*/  IMAD.WIDE.U32 R8, R2, 0x20, R6 ;  /* 0x0000002002087825 */ /* 0x001fcc00078e0006 */
[----:B------:R-:W0:Y:S01]  /*0240*/  LDC.64 R6, c[0x4][0x10] ;  /* 0x01000400ff067b82 */ /* 0x000e220000000a00 */
[----:B------:R-:W2:Y:S04]  /*0250*/  LDG.E R0, desc[UR4][R8.64] ;  /* 0x0000000408007981 */ /* 0x000ea8000c1e1900 */
[----:B------:R-:W3:Y:S04]  /*0260*/  LDG.E R3, desc[UR4][R8.64+0x4] ;  /* 0x0000040408037981 */ /* 0x000ee8000c1e1900 */
[----:B------:R-:W4:Y:S04]  /*0270*/  LDG.E R11, desc[UR4][R8.64+0x8] ;  /* 0x00000804080b7981 */ /* 0x000f28000c1e1900 */
[----:B------:R-:W5:Y:S04]  /*0280*/  LDG.E R13, desc[UR4][R8.64+0xc] ;  /* 0x00000c04080d7981 */ /* 0x000f68000c1e1900 */
[----:B------:R-:W5:Y:S04]  /*0290*/  LDG.E R15, desc[UR4][R8.64+0x10] ;  /* 0x00001004080f7981 */ /* 0x000f68000c1e1900 */
[----:B------:R-:W5:Y:S04]  /*02a0*/  LDG.E R17, desc[UR4][R8.64+0x14] ;  /* 0x0000140408117981 */ /* 0x000f68000c1e1900 */
[----:B------:R-:W5:Y:S04]  /*02b0*/  LDG.E R19, desc[UR4][R8.64+0x18] ;  /* 0x0000180408137981 */ /* 0x000f68000c1e1900 */
[----:B------:R-:W5:Y:S01]  /*02c0*/  LDG.E R21, desc[UR4][R8.64+0x1c] ;  /* 0x00001c0408157981 */ /* 0x000f62000c1e1900 */
[----:B0-----:R-:W-:-:S04]  /*02d0*/  IMAD.WIDE.U32 R6, R2, 0x4, R6 ;  /* 0x0000000402067825 */ /* 0x001fc800078e0006 */
[----:B--2---:R-:W-:-:S04]  /*02e0*/  FADD R0, RZ, R0 ;  /* 0x00000000ff007221 */ /* 0x004fc80000000000 */
[----:B---3--:R-:W-:-:S04]  /*02f0*/  FADD R0, R0, R3 ;  /* 0x0000000300007221 */ /* 0x008fc80000000000 */
[----:B----4-:R-:W-:-:S04]  /*0300*/  FADD R0, R0, R11 ;  /* 0x0000000b00007221 */ /* 0x010fc80000000000 */
[----:B-----5:R-:W-:-:S04]  /*0310*/  FADD R0, R0, R13 ;  /* 0x0000000d00007221 */ /* 0x020fc80000000000 */
[----:B------:R-:W-:-:S04]  /*0320*/  FADD R0, R0, R15 ;  /* 0x0000000f00007221 */ /* 0x000fc80000000000 */
[----:B------:R-:W-:-:S04]  /*0330*/  FADD R0, R0, R17 ;  /* 0x0000001100007221 */ /* 0x000fc80000000000 */
[----:B------:R-:W-:-:S04]  /*0340*/  FADD R0, R0, R19 ;  /* 0x0000001300007221 */ /* 0x000fc80000000000 */
[----:B------:R-:W-:-:S05]  /*0350*/  FADD R21, R0, R21 ;  /* 0x0000001500157221 */ /* 0x000fca0000000000 */
[----:B------:R0:W-:Y:S02]  /*0360*/  STG.E desc[UR4][R6.64], R21 ;  /* 0x0000001506007986 */ /* 0x0001e4000c101904 */
.L_x_3:
[----:B------:R-:W-:Y:S05]  /*0370*/  BSYNC.RECONVERGENT B0 ;  /* 0x0000000000007941 */ /* 0x000fea0003800200 */
.L_x_2:
[----:B------:R-:W-:Y:S04]  /*0380*/  BSSY.RECONVERGENT B0, `(.L_x_4) ;  /* 0x0000021000007945 */ /* 0x000fe80003800200 */
[----:B------:R-:W-:Y:S05]  /*0390*/  @P1 BRA `(.L_x_5) ;  /* 0x00000000007c1947 */ /* 0x000fea0003800000 */
[----:B01----:R-:W0:Y:S08]  /*03a0*/  LDC.64 R6, c[0x4][0x10] ;  /* 0x01000400ff067b82 */ /* 0x003e300000000a00 */
[----:B------:R-:W1:Y:S08]  /*03b0*/  LDC.64 R8, c[0x4][0x18] ;  /* 0x01000600ff087b82 */ /* 0x000e700000000a00 */
[----:B------:R-:W2:Y:S01]  /*03c0*/  LDC.64 R10, c[0x4][0x20] ;  /* 0x01000800ff0a7b82 */ /* 0x000ea20000000a00 */
[----:B0-----:R-:W-:-:S04]  /*03d0*/  IMAD.WIDE.U32 R6, R2, 0x4, R6 ;  /* 0x0000000402067825 */ /* 0x001fc800078e0006 */
[----:B------:R-:W-:-:S06]  /*03e0*/  IMAD.WIDE R6, R5, 0x4, R6 ;  /* 0x0000000405067825 */ /* 0x000fcc00078e0206 */
[----:B------:R-:W3:Y:S01]  /*03f0*/  LDG.E R6, desc[UR4][R6.64] ;  /* 0x0000000406067981 */ /* 0x000ee2000c1e1900 */
[C---:B-1----:R-:W-:Y:S01]  /*0400*/  IMAD.WIDE.U32 R8, R2.reuse, 0x4, R8 ;  /* 0x0000000402087825 */ /* 0x042fe200078e0008 */
[----:B------:R-:W-:Y:S03]  /*0410*/  BSSY.RECONVERGENT B1, `(.L_x_6) ;  /* 0x0000013000017945 */ /* 0x000fe60003800200 */
[----:B--2---:R-:W-:-:S04]  /*0420*/  IMAD.WIDE.U32 R10, R2, 0x4, R10 ;  /* 0x00000004020a7825 */ /* 0x004fc800078e000a */
[----:B------:R-:W-:-:S04]  /*0430*/  IMAD.WIDE R8, R5, 0x4, R8 ;  /* 0x0000000405087825 */ /* 0x000fc800078e0208 */
[----:B------:R-:W-:-:S04]  /*0440*/  IMAD.WIDE R10, R5, 0x4, R10 ;  /* 0x00000004050a7825 */ /* 0x000fc800078e020a */
[----:B---3--:R-:W-:-:S04]  /*0450*/  FMUL R3, R6, 0.125 ;  /* 0x3e00000006037820 */ /* 0x008fc80000400000 */
[----:B------:R-:W-:Y:S01]  /*0460*/  FADD R0, R3, 9.9999997473787516356e-06 ;  /* 0x3727c5ac03007421 */ /* 0x000fe20000000000 */
[----:B------:R0:W-:Y:S03]  /*0470*/  STG.E desc[UR4][R8.64], R3 ;  /* 0x0000000308007986 */ /* 0x0001e6000c101904 */
[----:B------:R-:W-:Y:S01]  /*0480*/  VIADD R4, R0, 0xf3000000 ;  /* 0xf300000000047836 */ /* 0x000fe20000000000 */
[----:B------:R0:W-:Y:S01]  /*0490*/  STG.E desc[UR4][R10.64], R0 ;  /* 0x000000000a007986 */ /* 0x0001e2000c101904 */
[----:B------:R0:W1:Y:S03]  /*04a0*/  MUFU.RSQ R7, R0 ;  /* 0x0000000000077308 */ /* 0x0000660000001400 */
[----:B------:R-:W-:-:S13]  /*04b0*/  ISETP.GT.U32.AND P0, PT, R4, 0x727fffff, PT ;  /* 0x727fffff0400780c */ /* 0x000fda0003f04070 */
[----:B0-----:R-:W-:Y:S05]  /*04c0*/  @!P0 BRA `(.L_x_7) ;  /* 0x00000000000c8947 */ /* 0x001fea0003800000 */
[----:B------:R-:W-:-:S07]  /*04d0*/  MOV R9, 0x4f0 ;  /* 0x000004f000097802 */ /* 0x000fce0000000f00 */
[----:B-1----:R-:W-:Y:S05]  /*04e0*/  CALL.REL.NOINC `($__internal_0_$__cuda_sm20_sqrt_rn_f32_slowpath) ;  /* 0x0000000000a87944 */ /* 0x002fea0003c00000 */
[----:B------:R-:W-:Y:S05]  /*04f0*/  BRA `(.L_x_8) ;  /* 0x0000000000107947 */ /* 0x000fea0003800000 */
.L_x_7:
[----:B-1----:R-:W-:Y:S01]  /*0500*/  FMUL.FTZ R3, R0, R7 ;  /* 0x0000000700037220 */ /* 0x002fe20000410000 */
[----:B------:R-:W-:-:S03]  /*0510*/  FMUL.FTZ R7, R7, 0.5 ;  /* 0x3f00000007077820 */ /* 0x000fc60000410000 */
[----:B------:R-:W-:-:S04]  /*0520*/  FFMA R0, -R3, R3, R0 ;  /* 0x0000000303007223 */ /* 0x000fc80000000100 */
[----:B------:R-:W-:-:S07]  /*0530*/  FFMA R3, R0, R7, R3 ;  /* 0x0000000700037223 */ /* 0x000fce0000000003 */
.L_x_8:
[----:B------:R-:W-:Y:S05]  /*0540*/  BSYNC.RECONVERGENT B1 ;  /* 0x0000000000017941 */ /* 0x000fea0003800200 */
.L_x_6:
[----:B------:R-:W0:Y:S02]  /*0550*/  LDC.64 R6, c[0x4][0x28] ;  /* 0x01000a00ff067b82 */ /* 0x000e240000000a00 */
[----:B0-----:R-:W-:-:S04]  /*0560*/  IMAD.WIDE.U32 R6, R2, 0x4, R6 ;  /* 0x0000000402067825 */ /* 0x001fc800078e0006 */
[----:B------:R-:W-:-:S05]  /*0570*/  IMAD.WIDE R6, R5, 0x4, R6 ;  /* 0x0000000405067825 */ /* 0x000fca00078e0206 */
[----:B------:R2:W-:Y:S02]  /*0580*/  STG.E desc[UR4][R6.64], R3 ;  /* 0x0000000306007986 */ /* 0x0005e4000c101904 */
.L_x_5:
[----:B------:R-:W-:Y:S05]  /*0590*/  BSYNC.RECONVERGENT B0 ;  /* 0x0000000000007941 */ /* 0x000fea0003800200 */
.L_x_4:
[----:B------:R-:W-:Y:S05]  /*05a0*/  @!P2 EXIT ;  /* 0x000000000000a94d */ /* 0x000fea0003800000 */
[----:B-1----:R-:W1:Y:S08]  /*05b0*/  LDC.64 R8, c[0x4][0x28] ;  /* 0x01000a00ff087b82 */ /* 0x002e700000000a00 */
[----:B0-2---:R-:W0:Y:S01]  /*05c0*/  LDC.64 R6, c[0x4][RZ] ;  /* 0x01000000ff067b82 */ /* 0x005e220000000a00 */
[----:B-1----:R-:W-:-:S04]  /*05d0*/  IMAD.WIDE.U32 R8, R2, 0x4, R8 ;  /* 0x0000000402087825 */ /* 0x002fc800078e0008 */
[----:B------:R-:W-:-:S06]  /*05e0*/  IMAD.WIDE R8, R5, 0x4, R8 ;  /* 0x0000000405087825 */ /* 0x000fcc00078e0208 */
[----:B------:R-:W2:Y:S01]  /*05f0*/  LDG.E R8, desc[UR4][R8.64] ;  /* 0x0000000408087981 */ /* 0x000ea2000c1e1900 */
[----:B0-----:R-:W-:-:S04]  /*0600*/  IMAD.WIDE.U32 R6, R2, 0x20, R6 ;  /* 0x0000002002067825 */ /* 0x001fc800078e0006 */
[----:B------:R-:W-:-:S05]  /*0610*/  IMAD.WIDE R6, R5, 0x4, R6 ;  /* 0x0000000405067825 */ /* 0x000fca00078e0206 */
[----:B------:R-:W3:Y:S01]  /*0620*/  LDG.E R0, desc[UR4][R6.64] ;  /* 0x0000000406007981 */ /* 0x000ee2000c1e1900 */
[----:B------:R-:W-:Y:S01]  /*0630*/  BSSY.RECONVERGENT B0, `(.L_x_9) ;  /* 0x000000c000007945 */ /* 0x000fe20003800200 */
[----:B--2---:R-:W0:Y:S08]  /*0640*/  MUFU.RCP R3, R8 ;  /* 0x0000000800037308 */ /* 0x004e300000001000 */
[----:B---3--:R-:W1:Y:S01]  /*0650*/  FCHK P0, R0, R8 ;  /* 0x0000000800007302 */ /* 0x008e620000000000 */
[----:B0-----:R-:W-:-:S04]  /*0660*/  FFMA R4, R3, -R8, 1 ;  /* 0x3f80000003047423 */ /* 0x001fc80000000808 */
[----:B------:R-:W-:-:S04]  /*0670*/  FFMA R3, R3, R4, R3 ;  /* 0x0000000403037223 */ /* 0x000fc80000000003 */
[----:B------:R-:W-:-:S04]  /*0680*/  FFMA R4, R0, R3, RZ ;  /* 0x0000000300047223 */ /* 0x000fc800000000ff */
[----:B------:R-:W-:-:S04]  /*0690*/  FFMA R10, R4, -R8, R0 ;  /* 0x80000008040a7223 */ /* 0x000fc80000000000 */
[----:B------:R-:W-:Y:S01]  /*06a0*/  FFMA R11, R3, R10, R4 ;  /* 0x0000000a030b7223 */ /* 0x000fe20000000004 */
[----:B-1----:R-:W-:Y:S06]  /*06b0*/  @!P0 BRA `(.L_x_10) ;  /* 0x00000000000c8947 */ /* 0x002fec0003800000 */
[----:B------:R-:W-:-:S07]  /*06c0*/  MOV R4, 0x6e0 ;  /* 0x000006e000047802 */ /* 0x000fce0000000f00 */
[----:B------:R-:W-:Y:S05]  /*06d0*/  CALL.REL.NOINC `($__internal_1_$__cuda_sm3x_div_rn_noftz_f32_slowpath) ;  /* 0x0000000000847944 */ /* 0x000fea0003c00000 */
[----:B------:R-:W-:-:S07]  /*06e0*/  MOV R11, R0 ;  /* 0x00000000000b7202 */ /* 0x000fce0000000f00 */
.L_x_10:
[----:B------:R-:W-:Y:S05]  /*06f0*/  BSYNC.RECONVERGENT B0 ;  /* 0x0000000000007941 */ /* 0x000fea0003800200 */
.L_x_9:
[----:B------:R-:W0:Y:S01]  /*0700*/  LDC.64 R6, c[0x4][0x30] ;  /* 0x01000c00ff067b82 */ /* 0x000e220000000a00 */
[----:B------:R-:W-:-:S07]  /*0710*/  IMAD R3, R2, 0x8, R5 ;  /* 0x0000000802037824 */ /* 0x000fce00078e0205 */
[----:B------:R-:W1:Y:S01]  /*0720*/  LDC.64 R8, c[0x0][0x388] ;  /* 0x0000e200ff087b82 */ /* 0x000e620000000a00 */
[----:B0-----:R-:W-:-:S04]  /*0730*/  IMAD.WIDE.U32 R6, R2, 0x20, R6 ;  /* 0x0000002002067825 */ /* 0x001fc800078e0006 */
[----:B------:R-:W-:-:S04]  /*0740*/  IMAD.WIDE R6, R5, 0x4, R6 ;  /* 0x0000000405067825 */ /* 0x000fc800078e0206 */
[----:B-1----:R-:W-:Y:S01]  /*0750*/  IMAD.WIDE R2, R3, 0x4, R8 ;  /* 0x0000000403027825 */ /* 0x002fe200078e0208 */
[----:B------:R-:W-:Y:S04]  /*0760*/  STG.E desc[UR4][R6.64], R11 ;  /* 0x0000000b06007986 */ /* 0x000fe8000c101904 */
[----:B------:R-:W-:Y:S01]  /*0770*/  STG.E desc[UR4][R2.64], R11 ;  /* 0x0000000b02007986 */ /* 0x000fe2000c101904 */
[----:B------:R-:W-:Y:S05]  /*0780*/  EXIT ;  /* 0x000000000000794d */ /* 0x000fea0003800000 */
        .weak           $__internal_0_$__cuda_sm20_sqrt_rn_f32_slowpath
        .type           $__internal_0_$__cuda_sm20_sqrt_rn_f32_slowpath,@function
        .size           $__internal_0_$__cuda_sm20_sqrt_rn_f32_slowpath,($__internal_1_$__cuda_sm3x_div_rn_noftz_f32_slowpath - $__internal_0_$__cuda_sm20_sqrt_rn_f32_slowpath)
$__internal_0_$__cuda_sm20_sqrt_rn_f32_slowpath:
[----:B------:R-:W-:-:S13]  /*0790*/  LOP3.LUT P0, RZ, R0, 0x7fffffff, RZ, 0xc0, !PT ;  /* 0x7fffffff00ff7812 */ /* 0x000fda000780c0ff */
[----:B------:R-:W-:Y:S01]  /*07a0*/  @!P0 MOV R3, R0 ;  /* 0x0000000000038202 */ /* 0x000fe20000000f00 */
[----:B------:R-:W-:Y:S06]  /*07b0*/  @!P0 BRA `(.L_x_11) ;  /* 0x0000000000408947 */ /* 0x000fec0003800000 */
[----:B------:R-:W-:-:S13]  /*07c0*/  FSETP.GEU.FTZ.AND P0, PT, R0, RZ, PT ;  /* 0x000000ff0000720b */ /* 0x000fda0003f1e000 */
[----:B------:R-:W-:Y:S01]  /*07d0*/  @!P0 IMAD.MOV.U32 R3, RZ, RZ, 0x7fffffff ;  /* 0x7fffffffff038424 */ /* 0x000fe200078e00ff */
[----:B------:R-:W-:Y:S06]  /*07e0*/  @!P0 BRA `(.L_x_11) ;  /* 0x0000000000348947 */ /* 0x000fec0003800000 */
[----:B------:R-:W-:-:S13]  /*07f0*/  FSETP.GTU.FTZ.AND P0, PT, |R0|, +INF , PT ;  /* 0x7f8000000000780b */ /* 0x000fda0003f1c200 */
[----:B------:R-:W-:Y:S01]  /*0800*/  @P0 FADD.FTZ R3, R0, 1 ;  /* 0x3f80000000030421 */ /* 0x000fe20000010000 */
[----:B------:R-:W-:Y:S06]  /*0810*/  @P0 BRA `(.L_x_11) ;  /* 0x0000000000280947 */ /* 0x000fec0003800000 */
[----:B------:R-:W-:-:S13]  /*0820*/  FSETP.NEU.FTZ.AND P0, PT, |R0|, +INF , PT ;  /* 0x7f8000000000780b */ /* 0x000fda0003f1d200 */
[----:B------:R-:W-:-:S04]  /*0830*/  @P0 FFMA R4, R0, 1.84467440737095516160e+19, RZ ;  /* 0x5f80000000040823 */ /* 0x000fc800000000ff */
[----:B------:R-:W0:Y:S02]  /*0840*/  @P0 MUFU.RSQ R3, R4 ;  /* 0x0000000400030308 */ /* 0x000e240000001400 */
[----:B0-----:R-:W-:Y:S01]  /*0850*/  @P0 FMUL.FTZ R7, R4, R3 ;  /* 0x0000000304070220 */ /* 0x001fe20000410000 */
[----:B------:R-:W-:Y:S01]  /*0860*/  @P0 FMUL.FTZ R8, R3, 0.5 ;  /* 0x3f00000003080820 */ /* 0x000fe20000410000 */
[----:B------:R-:W-:Y:S02]  /*0870*/  @!P0 MOV R3, R0 ;  /* 0x0000000000038202 */ /* 0x000fe40000000f00 */
[----:B------:R-:W-:-:S04]  /*0880*/  @P0 FADD.FTZ R6, -R7, -RZ ;  /* 0x800000ff07060221 */ /* 0x000fc80000010100 */
[----:B------:R-:W-:-:S04]  /*0890*/  @P0 FFMA R6, R7, R6, R4 ;  /* 0x0000000607060223 */ /* 0x000fc80000000004 */
[----:B------:R-:W-:-:S04]  /*08a0*/  @P0 FFMA R6, R6, R8, R7 ;  /* 0x0000000806060223 */ /* 0x000fc80000000007 */
[----:B------:R-:W-:-:S07]  /*08b0*/  @P0 FMUL.FTZ R3, R6, 2.3283064365386962891e-10 ;  /* 0x2f80000006030820 */ /* 0x000fce0000410000 */
.L_x_11:
[----:B------:R-:W-:Y:S02]  /*08c0*/  HFMA2 R7, -RZ, RZ, 0, 0 ;  /* 0x00000000ff077431 */ /* 0x000fe400000001ff */
[----:B------:R-:W-:-:S04]  /*08d0*/  IMAD.MOV.U32 R6, RZ, RZ, R9 ;  /* 0x000000ffff067224 */ /* 0x000fc800078e0009 */
[----:B------:R-:W-:Y:S05]  /*08e0*/  RET.REL.NODEC R6 `(_Z17nn_RMSNorm_kernelPfS_) ;  /* 0xfffffff406c47950 */ /* 0x000fea0003c3ffff */
        .weak           $__internal_1_$__cuda_sm3x_div_rn_noftz_f32_slowpath
        .type           $__internal_1_$__cuda_sm3x_div_rn_noftz_f32_slowpath,@function
        .size           $__internal_1_$__cuda_sm3x_div_rn_noftz_f32_slowpath,(.L_x_25 - $__internal_1_$__cuda_sm3x_div_rn_noftz_f32_slowpath)
$__internal_1_$__cuda_sm3x_div_rn_noftz_f32_slowpath:
[----:B------:R-:W-:Y:S01]  /*08f0*/  SHF.R.U32.HI R6, RZ, 0x17, R8 ;  /* 0x00000017ff067819 */ /* 0x000fe20000011608 */
[----:B------:R-:W-:Y:S01]  /*0900*/  BSSY.RECONVERGENT B1, `(.L_x_12) ;  /* 0x0000064000017945 */ /* 0x000fe20003800200 */
[--C-:B------:R-:W-:Y:S01]  /*0910*/  SHF.R.U32.HI R3, RZ, 0x17, R0.reuse ;  /* 0x00000017ff037819 */ /* 0x100fe20000011600 */
[----:B------:R-:W-:Y:S01]  /*0920*/  IMAD.MOV.U32 R7, RZ, RZ, R0 ;  /* 0x000000ffff077224 */ /* 0x000fe200078e0000 */
[----:B------:R-:W-:Y:S02]  /*0930*/  LOP3.LUT R15, R6, 0xff, RZ, 0xc0, !PT ;  /* 0x000000ff060f7812 */ /* 0x000fe400078ec0ff */
[----:B------:R-:W-:-:S03]  /*0940*/  LOP3.LUT R6, R3, 0xff, RZ, 0xc0, !PT ;  /* 0x000000ff03067812 */ /* 0x000fc600078ec0ff */
[----:B------:R-:W-:Y:S01]  /*0950*/  VIADD R11, R15, 0xffffffff ;  /* 0xffffffff0f0b7836 */ /* 0x000fe20000000000 */
[----:B------:R-:W-:-:S04]  /*0960*/  IADD3 R10, PT, PT, R6, -0x1, RZ ;  /* 0xffffffff060a7810 */ /* 0x000fc80007ffe0ff */
[----:B------:R-:W-:-:S04]  /*0970*/  ISETP.GT.U32.AND P0, PT, R11, 0xfd, PT ;  /* 0x000000fd0b00780c */ /* 0x000fc80003f04070 */
[----:B------:R-:W-:-:S13]  /*0980*/  ISETP.GT.U32.OR P0, PT, R10, 0xfd, P0 ;  /* 0x000000fd0a00780c */ /* 0x000fda0000704470 */
[----:B------:R-:W-:Y:S01]  /*0990*/  @!P0 MOV R9, RZ ;  /* 0x000000ff00098202 */ /* 0x000fe20000000f00 */
[----:B------:R-:W-:Y:S06]  /*09a0*/  @!P0 BRA `(.L_x_13) ;  /* 0x0000000000608947 */ /* 0x000fec0003800000 */
[----:B------:R-:W-:Y:S01]  /*09b0*/  FSETP.GTU.FTZ.AND P0, PT, |R0|, +INF , PT ;  /* 0x7f8000000000780b */ /* 0x000fe20003f1c200 */
[----:B------:R-:W-:Y:S01]  /*09c0*/  IMAD.MOV.U32 R3, RZ, RZ, R8 ;  /* 0x000000ffff037224 */ /* 0x000fe200078e0008 */
[----:B------:R-:W-:-:S04]  /*09d0*/  FSETP.GTU.FTZ.AND P1, PT, |R8|, +INF , PT ;  /* 0x7f8000000800780b */ /* 0x000fc80003f3c200 */
[----:B------:R-:W-:-:S13]  /*09e0*/  PLOP3.LUT P0, PT, P0, P1, PT, 0xf8, 0x8f ;  /* 0x00000000008f781c */ /* 0x000fda0000703f70 */
[----:B------:R-:W-:Y:S05]  /*09f0*/  @P0 BRA `(.L_x_14) ;  /* 0x00000004004c0947 */ /* 0x000fea0003800000 */
[----:B------:R-:W-:-:S13]  /*0a00*/  LOP3.LUT P0, RZ, R8, 0x7fffffff, R7, 0xc8, !PT ;  /* 0x7fffffff08ff7812 */ /* 0x000fda000780c807 */
[----:B------:R-:W-:Y:S05]  /*0a10*/  @!P0 BRA `(.L_x_15) ;  /* 0x00000004003c8947 */ /* 0x000fea0003800000 */
[C---:B------:R-:W-:Y:S02]  /*0a20*/  FSETP.NEU.FTZ.AND P2, PT, |R0|.reuse, +INF , PT ;  /* 0x7f8000000000780b */ /* 0x040fe40003f5d200 */
[----:B------:R-:W-:Y:S02]  /*0a30*/  FSETP.NEU.FTZ.AND P1, PT, |R3|, +INF , PT ;  /* 0x7f8000000300780b */ /* 0x000fe40003f3d200 */
[----:B------:R-:W-:-:S11]  /*0a40*/  FSETP.NEU.FTZ.AND P0, PT, |R0|, +INF , PT ;  /* 0x7f8000000000780b */ /* 0x000fd60003f1d200 */
[----:B------:R-:W-:Y:S05]  /*0a50*/  @!P1 BRA !P2, `(.L_x_15) ;  /* 0x00000004002c9947 */ /* 0x000fea0005000000 */
[----:B------:R-:W-:-:S04]  /*0a60*/  LOP3.LUT P2, RZ, R7, 0x7fffffff, RZ, 0xc0, !PT ;  /* 0x7fffffff07ff7812 */ /* 0x000fc8000784c0ff */
[----:B------:R-:W-:-:S13]  /*0a70*/  PLOP3.LUT P1, PT, P1, P2, PT, 0x2f, 0xf2 ;  /* 0x0000000000f2781c */ /* 0x000fda0000f24577 */
[----:B------:R-:W-:Y:S05]  /*0a80*/  @P1 BRA `(.L_x_16) ;  /* 0x0000000400181947 */ /* 0x000fea0003800000 */
[----:B------:R-:W-:-:S04]  /*0a90*/  LOP3.LUT P1, RZ, R8, 0x7fffffff, RZ, 0xc0, !PT ;  /* 0x7fffffff08ff7812 */ /* 0x000fc8000782c0ff */
[----:B------:R-:W-:-:S13]  /*0aa0*/  PLOP3.LUT P0, PT, P0, P1, PT, 0x2f, 0xf2 ;  /* 0x0000000000f2781c */ /* 0x000fda0000702577 */
[----:B------:R-:W-:Y:S05]  /*0ab0*/  @P0 BRA `(.L_x_17) ;  /* 0x0000000400000947 */ /* 0x000fea0003800000 */
[----:B------:R-:W-:Y:S02]  /*0ac0*/  ISETP.GE.AND P0, PT, R10, RZ, PT ;  /* 0x000000ff0a00720c */ /* 0x000fe40003f06270 */
[----:B------:R-:W-:-:S11]  /*0ad0*/  ISETP.GE.AND P1, PT, R11, RZ, PT ;  /* 0x000000ff0b00720c */ /* 0x000fd60003f26270 */
[----:B------:R-:W-:Y:S01]  /*0ae0*/  @P0 MOV R9, RZ ;  /* 0x000000ff00090202 */ /* 0x000fe20000000f00 */
[----:B------:R-:W-:Y:S01]  /*0af0*/  @!P0 FFMA R7, R0, 1.84467440737095516160e+19, RZ ;  /* 0x5f80000000078823 */ /* 0x000fe200000000ff */
[----:B------:R-:W-:Y:S01]  /*0b00*/  @!P0 MOV R9, 0xffffffc0 ;  /* 0xffffffc000098802 */ /* 0x000fe20000000f00 */
[----:B------:R-:W-:-:S04]  /*0b10*/  @!P1 FFMA R8, R3, 1.84467440737095516160e+19, RZ ;  /* 0x5f80000003089823 */ /* 0x000fc800000000ff */
[----:B------:R-:W-:-:S07]  /*0b20*/  @!P1 VIADD R9, R9, 0x40 ;  /* 0x0000004009099836 */ /* 0x000fce0000000000 */
.L_x_13:
[----:B------:R-:W-:Y:S01]  /*0b30*/  LEA R3, R15, 0xc0800000, 0x17 ;  /* 0xc08000000f037811 */ /* 0x000fe200078eb8ff */
[----:B------:R-:W-:Y:S01]  /*0b40*/  BSSY.RECONVERGENT B2, `(.L_x_18) ;  /* 0x0000036000027945 */ /* 0x000fe20003800200 */
[----:B------:R-:W-:Y:S02]  /*0b50*/  IADD3 R6, PT, PT, R6, -0x7f, RZ ;  /* 0xffffff8106067810 */ /* 0x000fe40007ffe0ff */
[----:B------:R-:W-:-:S03]  /*0b60*/  IADD3 R3, PT, PT, -R3, R8, RZ ;  /* 0x0000000803037210 */ /* 0x000fc60007ffe1ff */
[C---:B------:R-:W-:Y:S01]  /*0b70*/  IMAD R0, R6.reuse, -0x800000, R7 ;  /* 0xff80000006007824 */ /* 0x040fe200078e0207 */
[----:B------:R-:W0:Y:S01]  /*0b80*/  MUFU.RCP R8, R3 ;  /* 0x0000000300087308 */ /* 0x000e220000001000 */
[----:B------:R-:W-:Y:S01]  /*0b90*/  FADD.FTZ R11, -R3, -RZ ;  /* 0x800000ff030b7221 */ /* 0x000fe20000010100 */
[----:B------:R-:W-:-:S05]  /*0ba0*/  IADD3 R6, PT, PT, R6, 0x7f, -R15 ;  /* 0x0000007f06067810 */ /* 0x000fca0007ffe80f */
[----:B------:R-:W-:Y:S02]  /*0bb0*/  IMAD.IADD R6, R6, 0x1, R9 ;  /* 0x0000000106067824 */ /* 0x000fe400078e0209 */
[----:B0-----:R-:W-:-:S04]  /*0bc0*/  FFMA R13, R8, R11, 1 ;  /* 0x3f800000080d7423 */ /* 0x001fc8000000000b */
[----:B------:R-:W-:-:S04]  /*0bd0*/  FFMA R10, R8, R13, R8 ;  /* 0x0000000d080a7223 */ /* 0x000fc80000000008 */
[----:B------:R-:W-:-:S04]  /*0be0*/  FFMA R7, R0, R10, RZ ;  /* 0x0000000a00077223 */ /* 0x000fc800000000ff */
[----:B------:R-:W-:-:S04]  /*0bf0*/  FFMA R8, R11, R7, R0 ;  /* 0x000000070b087223 */ /* 0x000fc80000000000 */
[----:B------:R-:W-:-:S04]  /*0c00*/  FFMA R13, R10, R8, R7 ;  /* 0x000000080a0d7223 */ /* 0x000fc80000000007 */
[----:B------:R-:W-:-:S04]  /*0c10*/  FFMA R8, R11, R13, R0 ;  /* 0x0000000d0b087223 */ /* 0x000fc80000000000 */
[----:B------:R-:W-:-:S05]  /*0c20*/  FFMA R0, R10, R8, R13 ;  /* 0x000000080a007223 */ /* 0x000fca000000000d */
[----:B------:R-:W-:-:S04]  /*0c30*/  SHF.R.U32.HI R3, RZ, 0x17, R0 ;  /* 0x00000017ff037819 */ /* 0x000fc80000011600 */
[----:B------:R-:W-:-:S04]  /*0c40*/  LOP3.LUT R3, R3, 0xff, RZ, 0xc0, !PT ;  /* 0x000000ff03037812 */ /* 0x000fc800078ec0ff */
[----:B------:R-:W-:-:S04]  /*0c50*/  IADD3 R9, PT, PT, R3, R6, RZ ;  /* 0x0000000603097210 */ /* 0x000fc80007ffe0ff */
[----:B------:R-:W-:-:S04]  /*0c60*/  IADD3 R3, PT, PT, R9, -0x1, RZ ;  /* 0xffffffff09037810 */ /* 0x000fc80007ffe0ff */
[----:B------:R-:W-:-:S13]  /*0c70*/  ISETP.GE.U32.AND P0, PT, R3, 0xfe, PT ;  /* 0x000000fe0300780c */ /* 0x000fda0003f06070 */
[----:B------:R-:W-:Y:S05]  /*0c80*/  @!P0 BRA `(.L_x_19) ;  /* 0x0000000000808947 */ /* 0x000fea0003800000 */
[----:B------:R-:W-:-:S13]  /*0c90*/  ISETP.GT.AND P0, PT, R9, 0xfe, PT ;  /* 0x000000fe0900780c */ /* 0x000fda0003f04270 */
[----:B------:R-:W-:Y:S05]  /*0ca0*/  @P0 BRA `(.L_x_20) ;  /* 0x00000000006c0947 */ /* 0x000fea0003800000 */
[----:B------:R-:W-:-:S13]  /*0cb0*/  ISETP.GE.AND P0, PT, R9, 0x1, PT ;  /* 0x000000010900780c */ /* 0x000fda0003f06270 */
[----:B------:R-:W-:Y:S05]  /*0cc0*/  @P0 BRA `(.L_x_21) ;  /* 0x0000000000740947 */ /* 0x000fea0003800000 */
[----:B------:R-:W-:Y:S02]  /*0cd0*/  ISETP.GE.AND P0, PT, R9, -0x18, PT ;  /* 0xffffffe80900780c */ /* 0x000fe40003f06270 */
[----:B------:R-:W-:-:S11]  /*0ce0*/  LOP3.LUT R0, R0, 0x80000000, RZ, 0xc0, !PT ;  /* 0x8000000000007812 */ /* 0x000fd600078ec0ff */
[----:B------:R-:W-:Y:S05]  /*0cf0*/  @!P0 BRA `(.L_x_21) ;  /* 0x0000000000688947 */ /* 0x000fea0003800000 */
[CCC-:B------:R-:W-:Y:S01]  /*0d00*/  FFMA.RZ R3, R10.reuse, R8.reuse, R13.reuse ;  /* 0x000000080a037223 */ /* 0x1c0fe2000000c00d */
[CCC-:B------:R-:W-:Y:S01]  /*0d10*/  FFMA.RM R6, R10.reuse, R8.reuse, R13.reuse ;  /* 0x000000080a067223 */ /* 0x1c0fe2000000400d */
[C---:B------:R-:W-:Y:S02]  /*0d20*/  ISETP.NE.AND P2, PT, R9.reuse, RZ, PT ;  /* 0x000000ff0900720c */ /* 0x040fe40003f45270 */
[----:B------:R-:W-:Y:S02]  /*0d30*/  ISETP.NE.AND P1, PT, R9, RZ, PT ;  /* 0x000000ff0900720c */ /* 0x000fe40003f25270 */
[----:B------:R-:W-:Y:S01]  /*0d40*/  LOP3.LUT R7, R3, 0x7fffff, RZ, 0xc0, !PT ;  /* 0x007fffff03077812 */ /* 0x000fe200078ec0ff */
[----:B------:R-:W-:Y:S01]  /*0d50*/  FFMA.RP R3, R10, R8, R13 ;  /* 0x000000080a037223 */ /* 0x000fe2000000800d */
[C---:B------:R-:W-:Y:S01]  /*0d60*/  VIADD R8, R9.reuse, 0x20 ;  /* 0x0000002009087836 */ /* 0x040fe20000000000 */
[----:B------:R-:W-:Y:S02]  /*0d70*/  IADD3 R9, PT, PT, -R9, RZ, RZ ;  /* 0x000000ff09097210 */ /* 0x000fe40007ffe1ff */
[----:B------:R-:W-:-:S02]  /*0d80*/  LOP3.LUT R7, R7, 0x800000, RZ, 0xfc, !PT ;  /* 0x0080000007077812 */ /* 0x000fc400078efcff */
[----:B------:R-:W-:Y:S02]  /*0d90*/  FSETP.NEU.FTZ.AND P0, PT, R3, R6, PT ;  /* 0x000000060300720b */ /* 0x000fe40003f1d000 */
[----:B------:R-:W-:Y:S02]  /*0da0*/  SHF.L.U32 R8, R7, R8, RZ ;  /* 0x0000000807087219 */ /* 0x000fe400000006ff */
[----:B------:R-:W-:Y:S02]  /*0db0*/  SEL R6, R9, RZ, P2 ;  /* 0x000000ff09067207 */ /* 0x000fe40001000000 */
[----:B------:R-:W-:Y:S02]  /*0dc0*/  ISETP.NE.AND P1, PT, R8, RZ, P1 ;  /* 0x000000ff0800720c */ /* 0x000fe40000f25270 */
[----:B------:R-:W-:Y:S02]  /*0dd0*/  SHF.R.U32.HI R6, RZ, R6, R7 ;  /* 0x00000006ff067219 */ /* 0x000fe40000011607 */
[----:B------:R-:W-:-:S02]  /*0de0*/  PLOP3.LUT P0, PT, P0, P1, PT, 0xf8, 0x8f ;  /* 0x00000000008f781c */ /* 0x000fc40000703f70 */
[----:B------:R-:W-:Y:S02]  /*0df0*/  SHF.R.U32.HI R8, RZ, 0x1, R6 ;  /* 0x00000001ff087819 */ /* 0x000fe40000011606 */
[----:B------:R-:W-:-:S04]  /*0e00*/  SEL R3, RZ, 0x1, !P0 ;  /* 0x00000001ff037807 */ /* 0x000fc80004000000 */
[----:B------:R-:W-:-:S04]  /*0e10*/  LOP3.LUT R3, R3, 0x1, R8, 0xf8, !PT ;  /* 0x0000000103037812 */ /* 0x000fc800078ef808 */
[----:B------:R-:W-:-:S04]  /*0e20*/  LOP3.LUT R3, R3, R6, RZ, 0xc0, !PT ;  /* 0x0000000603037212 */ /* 0x000fc800078ec0ff */
[----:B------:R-:W-:-:S04]  /*0e30*/  IADD3 R3, PT, PT, R8, R3, RZ ;  /* 0x0000000308037210 */ /* 0x000fc80007ffe0ff */
[----:B------:R-:W-:Y:S01]  /*0e40*/  LOP3.LUT R0, R3, R0, RZ, 0xfc, !PT ;  /* 0x0000000003007212 */ /* 0x000fe200078efcff */
[----:B------:R-:W-:Y:S06]  /*0e50*/  BRA `(.L_x_21) ;  /* 0x0000000000107947 */ /* 0x000fec0003800000 */
.L_x_20:
[----:B------:R-:W-:-:S04]  /*0e60*/  LOP3.LUT R0, R0, 0x80000000, RZ, 0xc0, !PT ;  /* 0x8000000000007812 */ /* 0x000fc800078ec0ff */
[----:B------:R-:W-:Y:S01]  /*0e70*/  LOP3.LUT R0, R0, 0x7f800000, RZ, 0xfc, !PT ;  /* 0x7f80000000007812 */ /* 0x000fe200078efcff */
[----:B------:R-:W-:Y:S06]  /*0e80*/  BRA `(.L_x_21) ;  /* 0x0000000000047947 */ /* 0x000fec0003800000 */
.L_x_19:
[----:B------:R-:W-:-:S07]  /*0e90*/  IMAD R0, R6, 0x800000, R0 ;  /* 0x0080000006007824 */ /* 0x000fce00078e0200 */
.L_x_21:
[----:B------:R-:W-:Y:S05]  /*0ea0*/  BSYNC.RECONVERGENT B2 ;  /* 0x0000000000027941 */ /* 0x000fea0003800200 */
.L_x_18:
[----:B------:R-:W-:Y:S05]  /*0eb0*/  BRA `(.L_x_22) ;  /* 0x0000000000207947 */ /* 0x000fea0003800000 */
.L_x_17:
[----:B------:R-:W-:-:S04]  /*0ec0*/  LOP3.LUT R0, R8, 0x80000000, R7, 0x48, !PT ;  /* 0x8000000008007812 */ /* 0x000fc800078e4807 */
[----:B------:R-:W-:Y:S01]  /*0ed0*/  LOP3.LUT R0, R0, 0x7f800000, RZ, 0xfc, !PT ;  /* 0x7f80000000007812 */ /* 0x000fe200078efcff */
[----:B------:R-:W-:Y:S06]  /*0ee0*/  BRA `(.L_x_22) ;  /* 0x0000000000147947 */ /* 0x000fec0003800000 */
.L_x_16:
[----:B------:R-:W-:Y:S01]  /*0ef0*/  LOP3.LUT R0, R8, 0x80000000, R7, 0x48, !PT ;  /* 0x8000000008007812 */ /* 0x000fe200078e4807 */
[----:B------:R-:W-:Y:S06]  /*0f00*/  BRA `(.L_x_22) ;  /* 0x00000000000c7947 */ /* 0x000fec0003800000 */
.L_x_15:
[----:B------:R-:W0:Y:S01]  /*0f10*/  MUFU.RSQ R0, -QNAN ;  /* 0xffc0000000007908 */ /* 0x000e220000001400 */
[----:B------:R-:W-:Y:S05]  /*0f20*/  BRA `(.L_x_22) ;  /* 0x0000000000047947 */ /* 0x000fea0003800000 */
.L_x_14:
[----:B------:R-:W-:-:S07]  /*0f30*/  FADD.FTZ R0, R0, R3 ;  /* 0x0000000300007221 */ /* 0x000fce0000010000 */
.L_x_22:
[----:B------:R-:W-:Y:S05]  /*0f40*/  BSYNC.RECONVERGENT B1 ;  /* 0x0000000000017941 */ /* 0x000fea0003800200 */
.L_x_12:
[----:B------:R-:W-:Y:S01]  /*0f50*/  HFMA2 R7, -RZ, RZ, 0, 0 ;  /* 0x00000000ff077431 */ /* 0x000fe200000001ff */
[----:B------:R-:W-:-:S04]  /*0f60*/  MOV R6, R4 ;  /* 0x0000000400067202 */ /* 0x000fc80000000f00 */
[----:B0-----:R-:W-:Y:S05]  /*0f70*/  RET.REL.NODEC R6 `(_Z17nn_RMSNorm_kernelPfS_) ;  /* 0xfffffff006207950 */ /* 0x001fea0003c3ffff */
.L_x_23:
[----:B------:R-:W-:-:S00]  /*0f80*/  BRA `(.L_x_23) ;  /* 0xfffffffc00fc7947 */ /* 0x000fc0000383ffff */
[----:B------:R-:W-:-:S00]  /*0f90*/  NOP ;  /* 0x0000000000007918 */ /* 0x000fc00000000000 */
        /* <DEDUP_REMOVED lines=14> */
.L_x_25:


//--------------------- .nv.shared.reserved.0     --------------------------
	.section	.nv.shared.reserved.0,"aw",@nobits
	.weak		__nv_reservedSMEM_offset_0_alias
	.size		__nv_reservedSMEM_offset_0_alias, 0, 64
	.other		__nv_reservedSMEM_offset_0_alias,@"STO_CUDA_RESERVED_SHARED STV_DEFAULT"
__nv_reservedSMEM_offset_0_alias:
	.zero		0
	.zero		64


//--------------------- .nv.global                --------------------------
	.section	.nv.global,"aw",@nobits
	.align	4
.nv.global:
	.type		mean_sq_sum,@object
	.size		mean_sq_sum,(mean_sq_eps - mean_sq_sum)
mean_sq_sum:
	.zero		32
	.type		mean_sq_eps,@object
	.size		mean_sq_eps,(rms - mean_sq_eps)
mean_sq_eps:
	.zero		32
	.type		rms,@object
	.size		rms,(mean_sq - rms)
rms:
	.zero		32
	.type		mean_sq,@object
	.size		mean_sq,(result - mean_sq)
mean_sq:
	.zero		32
	.type		result,@object
	.size		result,(x - result)
result:
	.zero		256
	.type		x,@object
	.size		x,(x_squared - x)
x:
	.zero		256
	.type		x_squared,@object
	.size		x_squared,(.L_1 - x_squared)
x_squared:
	.zero		256
.L_1:


//--------------------- .nv.constant0._Z17nn_RMSNorm_kernelPfS_ --------------------------
	.section	.nv.constant0._Z17nn_RMSNorm_kernelPfS_,"a",@progbits
	.sectionflags	@""
	.align	4
.nv.constant0._Z17nn_RMSNorm_kernelPfS_:
	.zero		912


//--------------------- SYMBOLS --------------------------

	.type		.nv.reservedSmem.offset0,@object
	.size		.nv.reservedSmem.offset0,0x4
